//
// Generated by NVIDIA NVVM Compiler
//
// Compiler Build ID: CL-36424714
// Cuda compilation tools, release 13.0, V13.0.88
// Based on NVVM 20.0.0
//

.version 9.0
.target sm_100
.address_size 64

	// .globl	_Z16negativoParaleloP5PIXELS0_j

.visible .entry _Z16negativoParaleloP5PIXELS0_j(
	.param .u64 .ptr .align 1 _Z16negativoParaleloP5PIXELS0_j_param_0,
	.param .u64 .ptr .align 1 _Z16negativoParaleloP5PIXELS0_j_param_1,
	.param .u32 _Z16negativoParaleloP5PIXELS0_j_param_2
)
{
	.reg .b16 	%rs<7>;
	.reg .b32 	%r<10>;
	.reg .b64 	%rd<8>;

	ld.param.u64 	%rd1, [_Z16negativoParaleloP5PIXELS0_j_param_0];
	ld.param.u64 	%rd2, [_Z16negativoParaleloP5PIXELS0_j_param_1];
	ld.param.u32 	%r1, [_Z16negativoParaleloP5PIXELS0_j_param_2];
	cvta.to.global.u64 	%rd3, %rd2;
	cvta.to.global.u64 	%rd4, %rd1;
	mov.u32 	%r2, %ctaid.x;
	mov.u32 	%r3, %ntid.y;
	mov.u32 	%r4, %tid.x;
	mad.lo.s32 	%r5, %r2, %r3, %r4;
	mov.u32 	%r6, %ctaid.y;
	mov.u32 	%r7, %tid.y;
	mad.lo.s32 	%r8, %r6, %r3, %r7;
	mad.lo.s32 	%r9, %r1, %r8, %r5;
	mul.wide.u32 	%rd5, %r9, 3;
	add.s64 	%rd6, %rd4, %rd5;
	ld.global.u8 	%rs1, [%rd6+2];
	not.b16 	%rs2, %rs1;
	add.s64 	%rd7, %rd3, %rd5;
	st.global.u8 	[%rd7+2], %rs2;
	ld.global.u8 	%rs3, [%rd6+1];
	not.b16 	%rs4, %rs3;
	st.global.u8 	[%rd7+1], %rs4;
	ld.global.u8 	%rs5, [%rd6];
	not.b16 	%rs6, %rs5;
	st.global.u8 	[%rd7], %rs6;
	ret;

}


// ===== COMPILED SASS (sm_100) =====

	.target	sm_100

	.elftype	@"ET_EXEC"


//--------------------- .note.nv.tkinfo           --------------------------
	.section	.note.nv.tkinfo,"",@"SHT_NOTE"
	.sectionflags	@"SHF_NOTE_NV_TKINFO"
	.tkinfo
        /*0018*/ 	.word	0x00000002
        /*0030*/ 	.string	""
        /*0030*/ 	.string	"ptxas"
        /*0030*/ 	.string	"Cuda compilation tools, release 13.0, V13.0.88"
        /*0030*/ 	.string	"Build cuda_13.0.r13.0/compiler.36424714_0"
        /*0030*/ 	.string	"-arch sm_100 -m 64 "



//--------------------- .note.nv.cuinfo           --------------------------
	.section	.note.nv.cuinfo,"",@"SHT_NOTE"
	.sectionflags	@"SHF_NOTE_NV_CUINFO"
        /*0018*/ 	.short	0x0002
        /*001a*/ 	.short	0x0064
        /*001c*/ 	.short	0x0082
	.zero		2


//--------------------- .nv.info                  --------------------------
	.section	.nv.info,"",@"SHT_CUDA_INFO"
	.align	4


	//----- nvinfo : EIATTR_REGCOUNT
	.align		4
        /*0000*/ 	.byte	0x04, 0x2f
        /*0002*/ 	.short	(.L_1 - .L_0)
	.align		4
.L_0:
        /*0004*/ 	.word	index@(_Z16negativoParaleloP5PIXELS0_j)
        /*0008*/ 	.word	0x0000000e


	//----- nvinfo : EIATTR_FRAME_SIZE
	.align		4
.L_1:
        /*000c*/ 	.byte	0x04, 0x11
        /*000e*/ 	.short	(.L_3 - .L_2)
	.align		4
.L_2:
        /*0010*/ 	.word	index@(_Z16negativoParaleloP5PIXELS0_j)
        /*0014*/ 	.word	0x00000000


	//----- nvinfo : EIATTR_MIN_STACK_SIZE
	.align		4
.L_3:
        /*0018*/ 	.byte	0x04, 0x12
        /*001a*/ 	.short	(.L_5 - .L_4)
	.align		4
.L_4:
        /*001c*/ 	.word	index@(_Z16negativoParaleloP5PIXELS0_j)
        /*0020*/ 	.word	0x00000000
.L_5:


//--------------------- .nv.compat                --------------------------
	.section	.nv.compat,"",@"SHT_CUDA_COMPAT_INFO"
	.align	4
        /*0000*/ 	.byte	0x02, 0x09, 0x00, 0x00, 0x02, 0x02, 0x01, 0x00, 0x02, 0x05, 0x05, 0x00, 0x03, 0x07, 0x01, 0x01
        /*0010*/ 	.byte	0x02, 0x03, 0x00, 0x00, 0x02, 0x06, 0x01, 0x00, 0x04, 0x0b, 0x08, 0x00, 0x09, 0x00, 0x00, 0x00
        /*0020*/ 	.byte	0x00, 0x00, 0x00, 0x00


//--------------------- .nv.info._Z16negativoParaleloP5PIXELS0_j --------------------------
	.section	.nv.info._Z16negativoParaleloP5PIXELS0_j,"",@"SHT_CUDA_INFO"
	.sectionflags	@""
	.align	4


	//----- nvinfo : EIATTR_CUDA_API_VERSION
	.align		4
        /*0000*/ 	.byte	0x04, 0x37
        /*0002*/ 	.short	(.L_7 - .L_6)
.L_6:
        /*0004*/ 	.word	0x00000082


	//----- nvinfo : EIATTR_KPARAM_INFO
	.align		4
.L_7:
        /*0008*/ 	.byte	0x04, 0x17
        /*000a*/ 	.short	(.L_9 - .L_8)
.L_8:
        /*000c*/ 	.word	0x00000000
        /*0010*/ 	.short	0x0002
        /*0012*/ 	.short	0x0010
        /*0014*/ 	.byte	0x00, 0xf0, 0x11, 0x00


	//----- nvinfo : EIATTR_KPARAM_INFO
	.align		4
.L_9:
        /*0018*/ 	.byte	0x04, 0x17
        /*001a*/ 	.short	(.L_11 - .L_10)
.L_10:
        /*001c*/ 	.word	0x00000000
        /*0020*/ 	.short	0x0001
        /*0022*/ 	.short	0x0008
        /*0024*/ 	.byte	0x00, 0xf5, 0x21, 0x00


	//----- nvinfo : EIATTR_KPARAM_INFO
	.align		4
.L_11:
        /*0028*/ 	.byte	0x04, 0x17
        /*002a*/ 	.short	(.L_13 - .L_12)
.L_12:
        /*002c*/ 	.word	0x00000000
        /*0030*/ 	.short	0x0000
        /*0032*/ 	.short	0x0000
        /*0034*/ 	.byte	0x00, 0xf5, 0x21, 0x00


	//----- nvinfo : EIATTR_SPARSE_MMA_MASK
	.align		4
.L_13:
        /*0038*/ 	.byte	0x03, 0x50
        /*003a*/ 	.short	0x0000


	//----- nvinfo : EIATTR_MAXREG_COUNT
	.align		4
        /*003c*/ 	.byte	0x03, 0x1b
        /*003e*/ 	.short	0x00ff


	//----- nvinfo : EIATTR_MERCURY_ISA_VERSION
	.align		4
        /*0040*/ 	.byte	0x03, 0x5f
        /*0042*/ 	.short	0x0101


	//----- nvinfo : EIATTR_VRC_CTA_INIT_COUNT
	.align		4
        /*0044*/ 	.byte	0x02, 0x4a
	.zero		1
	.zero		1


	//----- nvinfo : EIATTR_EXIT_INSTR_OFFSETS
	.align		4
        /*0048*/ 	.byte	0x04, 0x1c
        /*004a*/ 	.short	(.L_15 - .L_14)


	//   ....[0]....
.L_14:
        /*004c*/ 	.word	0x00000180


	//----- nvinfo : EIATTR_CBANK_PARAM_SIZE
	.align		4
.L_15:
        /*0050*/ 	.byte	0x03, 0x19
        /*0052*/ 	.short	0x0014


	//----- nvinfo : EIATTR_PARAM_CBANK
	.align		4
        /*0054*/ 	.byte	0x04, 0x0a
        /*0056*/ 	.short	(.L_17 - .L_16)
	.align		4
.L_16:
        /*0058*/ 	.word	index@(.nv.constant0._Z16negativoParaleloP5PIXELS0_j)
        /*005c*/ 	.short	0x0380
        /*005e*/ 	.short	0x0014


	//----- nvinfo : EIATTR_SW_WAR
	.align		4
.L_17:
        /*0060*/ 	.byte	0x04, 0x36
        /*0062*/ 	.short	(.L_19 - .L_18)
.L_18:
        /*0064*/ 	.word	0x00000008
.L_19:


//--------------------- .nv.callgraph             --------------------------
	.section	.nv.callgraph,"",@"SHT_CUDA_CALLGRAPH"
	.align	4
	.sectionentsize	8
	.align		4
        /*0000*/ 	.word	0x00000000
	.align		4
        /*0004*/ 	.word	0xffffffff
	.align		4
        /*0008*/ 	.word	0x00000000
	.align		4
        /*000c*/ 	.word	0xfffffffe
	.align		4
        /*0010*/ 	.word	0x00000000
	.align		4
        /*0014*/ 	.word	0xfffffffd
	.align		4
        /*0018*/ 	.word	0x00000000
	.align		4
        /*001c*/ 	.word	0xfffffffc


//--------------------- .text._Z16negativoParaleloP5PIXELS0_j --------------------------
	.section	.text._Z16negativoParaleloP5PIXELS0_j,"ax",@progbits
	.align	128
        .global         _Z16negativoParaleloP5PIXELS0_j
        .type           _Z16negativoParaleloP5PIXELS0_j,@function
        .size           _Z16negativoParaleloP5PIXELS0_j,(.L_x_1 - _Z16negativoParaleloP5PIXELS0_j)
        .other          _Z16negativoParaleloP5PIXELS0_j,@"STO_CUDA_ENTRY STV_DEFAULT"
_Z16negativoParaleloP5PIXELS0_j:
.text._Z16negativoParaleloP5PIXELS0_j:
[----:B------:R-:W-:Y:S01]  /*0000*/  LDC R1, c[0x0][0x37c] ;  /* 0x0000df00ff017b82 */ /* 0x000fe20000000800 */
[----:B------:R-:W0:Y:S07]  /*0010*/  S2R R0, SR_TID.X ;  /* 0x0000000000007919 */ /* 0x000e2e0000002100 */
[----:B------:R-:W0:Y:S01]  /*0020*/  S2UR UR6, SR_CTAID.X ;  /* 0x00000000000679c3 */ /* 0x000e220000002500 */
[----:B------:R-:W1:Y:S01]  /*0030*/  LDCU UR8, c[0x0][0x390] ;  /* 0x00007200ff0877ac */ /* 0x000e620008000800 */
[----:B------:R-:W2:Y:S01]  /*0040*/  S2R R4, SR_TID.Y ;  /* 0x0000000000047919 */ /* 0x000ea20000002200 */
[----:B------:R-:W3:Y:S05]  /*0050*/  LDCU.64 UR4, c[0x0][0x358] ;  /* 0x00006b00ff0477ac */ /* 0x000eea0008000a00 */
[----:B------:R-:W0:Y:S08]  /*0060*/  LDC R5, c[0x0][0x364] ;  /* 0x0000d900ff057b82 */ /* 0x000e300000000800 */
[----:B------:R-:W2:Y:S08]  /*0070*/  S2UR UR7, SR_CTAID.Y ;  /* 0x00000000000779c3 */ /* 0x000eb00000002600 */
[----:B------:R-:W4:Y:S01]  /*0080*/  LDC.64 R2, c[0x0][0x380] ;  /* 0x0000e000ff027b82 */ /* 0x000f220000000a00 */
[----:B0-----:R-:W-:-:S02]  /*0090*/  IMAD R0, R5, UR6, R0 ;  /* 0x0000000605007c24 */ /* 0x001fc4000f8e0200 */
[----:B--2---:R-:W-:-:S04]  /*00a0*/  IMAD R5, R5, UR7, R4 ;  /* 0x0000000705057c24 */ /* 0x004fc8000f8e0204 */
[----:B-1----:R-:W-:Y:S02]  /*00b0*/  IMAD R7, R5, UR8, R0 ;  /* 0x0000000805077c24 */ /* 0x002fe4000f8e0200 */
[----:B------:R-:W0:Y:S02]  /*00c0*/  LDC.64 R4, c[0x0][0x388] ;  /* 0x0000e200ff047b82 */ /* 0x000e240000000a00 */
[----:B----4-:R-:W-:-:S05]  /*00d0*/  IMAD.WIDE.U32 R2, R7, 0x3, R2 ;  /* 0x0000000307027825 */ /* 0x010fca00078e0002 */
[----:B---3--:R-:W2:Y:S01]  /*00e0*/  LDG.E.U8 R0, desc[UR4][R2.64+0x2] ;  /* 0x0000020402007981 */ /* 0x008ea2000c1e1100 */
[----:B0-----:R-:W-:Y:S01]  /*00f0*/  IMAD.WIDE.U32 R4, R7, 0x3, R4 ;  /* 0x0000000307047825 */ /* 0x001fe200078e0004 */
[----:B--2---:R-:W-:-:S05]  /*0100*/  LOP3.LUT R7, RZ, R0, RZ, 0x33, !PT ;  /* 0x00000000ff077212 */ /* 0x004fca00078e33ff */
[----:B------:R-:W-:Y:S04]  /*0110*/  STG.E.U8 desc[UR4][R4.64+0x2], R7 ;  /* 0x0000020704007986 */ /* 0x000fe8000c101104 */
[----:B------:R-:W2:Y:S02]  /*0120*/  LDG.E.U8 R0, desc[UR4][R2.64+0x1] ;  /* 0x0000010402007981 */ /* 0x000ea4000c1e1100 */
[----:B--2---:R-:W-:-:S05]  /*0130*/  LOP3.LUT R9, RZ, R0, RZ, 0x33, !PT ;  /* 0x00000000ff097212 */ /* 0x004fca00078e33ff */
[----:B------:R-:W-:Y:S04]  /*0140*/  STG.E.U8 desc[UR4][R4.64+0x1], R9 ;  /* 0x0000010904007986 */ /* 0x000fe8000c101104 */
[----:B------:R-:W2:Y:S02]  /*0150*/  LDG.E.U8 R0, desc[UR4][R2.64] ;  /* 0x0000000402007981 */ /* 0x000ea4000c1e1100 */
[----:B--2---:R-:W-:-:S05]  /*0160*/  LOP3.LUT R11, RZ, R0, RZ, 0x33, !PT ;  /* 0x00000000ff0b7212 */ /* 0x004fca00078e33ff */
[----:B------:R-:W-:Y:S01]  /*0170*/  STG.E.U8 desc[UR4][R4.64], R11 ;  /* 0x0000000b04007986 */ /* 0x000fe2000c101104 */
[----:B------:R-:W-:Y:S05]  /*0180*/  EXIT ;  /* 0x000000000000794d */ /* 0x000fea0003800000 */
.L_x_0:
[----:B------:R-:W-:-:S00]  /*0190*/  BRA `(.L_x_0) ;  /* 0xfffffffc00fc7947 */ /* 0x000fc0000383ffff */
[----:B------:R-:W-:-:S00]  /*01a0*/  NOP ;  /* 0x0000000000007918 */ /* 0x000fc00000000000 */
        /* <DEDUP_REMOVED lines=13> */
.L_x_1:


//--------------------- .nv.shared.reserved.0     --------------------------
	.section	.nv.shared.reserved.0,"aw",@nobits
	.weak		__nv_reservedSMEM_offset_0_alias
	.size		__nv_reservedSMEM_offset_0_alias, 0, 64
	.other		__nv_reservedSMEM_offset_0_alias,@"STO_CUDA_RESERVED_SHARED STV_DEFAULT"
__nv_reservedSMEM_offset_0_alias:
	.zero		0
	.zero		64


//--------------------- .nv.constant0._Z16negativoParaleloP5PIXELS0_j --------------------------
	.section	.nv.constant0._Z16negativoParaleloP5PIXELS0_j,"a",@progbits
	.sectionflags	@""
	.align	4
.nv.constant0._Z16negativoParaleloP5PIXELS0_j:
	.zero		916


//--------------------- SYMBOLS --------------------------

	.type		.nv.reservedSmem.offset0,@object
	.size		.nv.reservedSmem.offset0,0x4
